//
// Generated by NVIDIA NVVM Compiler
//
// Compiler Build ID: CL-36424714
// Cuda compilation tools, release 13.0, V13.0.88
// Based on NVVM 20.0.0
//

.version 9.0
.target sm_100
.address_size 64

	// .globl	_Z15uncoalescedCopyPKfPfii

.visible .entry _Z15uncoalescedCopyPKfPfii(
	.param .u64 .ptr .align 1 _Z15uncoalescedCopyPKfPfii_param_0,
	.param .u64 .ptr .align 1 _Z15uncoalescedCopyPKfPfii_param_1,
	.param .u32 _Z15uncoalescedCopyPKfPfii_param_2,
	.param .u32 _Z15uncoalescedCopyPKfPfii_param_3
)
{
	.reg .pred 	%p<2>;
	.reg .b32 	%r<8>;
	.reg .b32 	%f<2>;
	.reg .b64 	%rd<9>;

	ld.param.u64 	%rd1, [_Z15uncoalescedCopyPKfPfii_param_0];
	ld.param.u64 	%rd2, [_Z15uncoalescedCopyPKfPfii_param_1];
	ld.param.u32 	%r3, [_Z15uncoalescedCopyPKfPfii_param_2];
	ld.param.u32 	%r2, [_Z15uncoalescedCopyPKfPfii_param_3];
	mov.u32 	%r4, %ctaid.x;
	mov.u32 	%r5, %ntid.x;
	mov.u32 	%r6, %tid.x;
	mad.lo.s32 	%r1, %r4, %r5, %r6;
	setp.ge.s32 	%p1, %r1, %r3;
	@%p1 bra 	$L__BB0_2;
	cvta.to.global.u64 	%rd3, %rd1;
	cvta.to.global.u64 	%rd4, %rd2;
	mul.lo.s32 	%r7, %r2, %r1;
	mul.wide.s32 	%rd5, %r7, 4;
	add.s64 	%rd6, %rd3, %rd5;
	ld.global.nc.f32 	%f1, [%rd6];
	mul.wide.s32 	%rd7, %r1, 4;
	add.s64 	%rd8, %rd4, %rd7;
	st.global.f32 	[%rd8], %f1;
$L__BB0_2:
	ret;

}
	// .globl	_Z29stream_ordered_memory_examplev
.visible .entry _Z29stream_ordered_memory_examplev()
{


	ret;

}
	// .globl	_Z11tma_examplev
.visible .entry _Z11tma_examplev()
{


	ret;

}


// ===== COMPILED SASS (sm_100) =====

	.target	sm_100

	.elftype	@"ET_EXEC"


//--------------------- .note.nv.tkinfo           --------------------------
	.section	.note.nv.tkinfo,"",@"SHT_NOTE"
	.sectionflags	@"SHF_NOTE_NV_TKINFO"
	.tkinfo
        /*0018*/ 	.word	0x00000002
        /*0030*/ 	.string	""
        /*0030*/ 	.string	"ptxas"
        /*0030*/ 	.string	"Cuda compilation tools, release 13.0, V13.0.88"
        /*0030*/ 	.string	"Build cuda_13.0.r13.0/compiler.36424714_0"
        /*0030*/ 	.string	"-arch sm_100 -m 64 "



//--------------------- .note.nv.cuinfo           --------------------------
	.section	.note.nv.cuinfo,"",@"SHT_NOTE"
	.sectionflags	@"SHF_NOTE_NV_CUINFO"
        /*0018*/ 	.short	0x0002
        /*001a*/ 	.short	0x0064
        /*001c*/ 	.short	0x0082
	.zero		2


//--------------------- .nv.info                  --------------------------
	.section	.nv.info,"",@"SHT_CUDA_INFO"
	.align	4


	//----- nvinfo : EIATTR_REGCOUNT
	.align		4
        /*0000*/ 	.byte	0x04, 0x2f
        /*0002*/ 	.short	(.L_1 - .L_0)
	.align		4
.L_0:
        /*0004*/ 	.word	index@(_Z15uncoalescedCopyPKfPfii)
        /*0008*/ 	.word	0x0000000a


	//----- nvinfo : EIATTR_FRAME_SIZE
	.align		4
.L_1:
        /*000c*/ 	.byte	0x04, 0x11
        /*000e*/ 	.short	(.L_3 - .L_2)
	.align		4
.L_2:
        /*0010*/ 	.word	index@(_Z15uncoalescedCopyPKfPfii)
        /*0014*/ 	.word	0x00000000


	//----- nvinfo : EIATTR_REGCOUNT
	.align		4
.L_3:
        /*0018*/ 	.byte	0x04, 0x2f
        /*001a*/ 	.short	(.L_5 - .L_4)
	.align		4
.L_4:
        /*001c*/ 	.word	index@(_Z29stream_ordered_memory_examplev)
        /*0020*/ 	.word	0x00000004


	//----- nvinfo : EIATTR_FRAME_SIZE
	.align		4
.L_5:
        /*0024*/ 	.byte	0x04, 0x11
        /*0026*/ 	.short	(.L_7 - .L_6)
	.align		4
.L_6:
        /*0028*/ 	.word	index@(_Z29stream_ordered_memory_examplev)
        /*002c*/ 	.word	0x00000000


	//----- nvinfo : EIATTR_REGCOUNT
	.align		4
.L_7:
        /*0030*/ 	.byte	0x04, 0x2f
        /*0032*/ 	.short	(.L_9 - .L_8)
	.align		4
.L_8:
        /*0034*/ 	.word	index@(_Z11tma_examplev)
        /*0038*/ 	.word	0x00000004


	//----- nvinfo : EIATTR_FRAME_SIZE
	.align		4
.L_9:
        /*003c*/ 	.byte	0x04, 0x11
        /*003e*/ 	.short	(.L_11 - .L_10)
	.align		4
.L_10:
        /*0040*/ 	.word	index@(_Z11tma_examplev)
        /*0044*/ 	.word	0x00000000


	//----- nvinfo : EIATTR_MIN_STACK_SIZE
	.align		4
.L_11:
        /*0048*/ 	.byte	0x04, 0x12
        /*004a*/ 	.short	(.L_13 - .L_12)
	.align		4
.L_12:
        /*004c*/ 	.word	index@(_Z11tma_examplev)
        /*0050*/ 	.word	0x00000000


	//----- nvinfo : EIATTR_MIN_STACK_SIZE
	.align		4
.L_13:
        /*0054*/ 	.byte	0x04, 0x12
        /*0056*/ 	.short	(.L_15 - .L_14)
	.align		4
.L_14:
        /*0058*/ 	.word	index@(_Z29stream_ordered_memory_examplev)
        /*005c*/ 	.word	0x00000000


	//----- nvinfo : EIATTR_MIN_STACK_SIZE
	.align		4
.L_15:
        /*0060*/ 	.byte	0x04, 0x12
        /*0062*/ 	.short	(.L_17 - .L_16)
	.align		4
.L_16:
        /*0064*/ 	.word	index@(_Z15uncoalescedCopyPKfPfii)
        /*0068*/ 	.word	0x00000000
.L_17:


//--------------------- .nv.compat                --------------------------
	.section	.nv.compat,"",@"SHT_CUDA_COMPAT_INFO"
	.align	4
        /*0000*/ 	.byte	0x02, 0x09, 0x00, 0x00, 0x02, 0x02, 0x01, 0x00, 0x02, 0x05, 0x05, 0x00, 0x03, 0x07, 0x01, 0x01
        /*0010*/ 	.byte	0x02, 0x03, 0x00, 0x00, 0x02, 0x06, 0x01, 0x00, 0x04, 0x0b, 0x08, 0x00, 0x09, 0x00, 0x00, 0x00
        /*0020*/ 	.byte	0x00, 0x00, 0x00, 0x00


//--------------------- .nv.info._Z11tma_examplev --------------------------
	.section	.nv.info._Z11tma_examplev,"",@"SHT_CUDA_INFO"
	.sectionflags	@""
	.align	4


	//----- nvinfo : EIATTR_CUDA_API_VERSION
	.align		4
        /*0000*/ 	.byte	0x04, 0x37
        /*0002*/ 	.short	(.L_19 - .L_18)
.L_18:
        /*0004*/ 	.word	0x00000082


	//----- nvinfo : EIATTR_SPARSE_MMA_MASK
	.align		4
.L_19:
        /*0008*/ 	.byte	0x03, 0x50
        /*000a*/ 	.short	0x0000


	//----- nvinfo : EIATTR_MAXREG_COUNT
	.align		4
        /*000c*/ 	.byte	0x03, 0x1b
        /*000e*/ 	.short	0x00ff


	//----- nvinfo : EIATTR_MERCURY_ISA_VERSION
	.align		4
        /*0010*/ 	.byte	0x03, 0x5f
        /*0012*/ 	.short	0x0101


	//----- nvinfo : EIATTR_VRC_CTA_INIT_COUNT
	.align		4
        /*0014*/ 	.byte	0x02, 0x4a
	.zero		1
	.zero		1


	//----- nvinfo : EIATTR_EXIT_INSTR_OFFSETS
	.align		4
        /*0018*/ 	.byte	0x04, 0x1c
        /*001a*/ 	.short	(.L_21 - .L_20)


	//   ....[0]....
.L_20:
        /*001c*/ 	.word	0x00000010


	//----- nvinfo : EIATTR_SW_WAR
	.align		4
.L_21:
        /*0020*/ 	.byte	0x04, 0x36
        /*0022*/ 	.short	(.L_23 - .L_22)
.L_22:
        /*0024*/ 	.word	0x00000008
.L_23:


//--------------------- .nv.info._Z29stream_ordered_memory_examplev --------------------------
	.section	.nv.info._Z29stream_ordered_memory_examplev,"",@"SHT_CUDA_INFO"
	.sectionflags	@""
	.align	4


	//----- nvinfo : EIATTR_CUDA_API_VERSION
	.align		4
        /*0000*/ 	.byte	0x04, 0x37
        /*0002*/ 	.short	(.L_25 - .L_24)
.L_24:
        /*0004*/ 	.word	0x00000082


	//----- nvinfo : EIATTR_SPARSE_MMA_MASK
	.align		4
.L_25:
        /*0008*/ 	.byte	0x03, 0x50
        /*000a*/ 	.short	0x0000


	//----- nvinfo : EIATTR_MAXREG_COUNT
	.align		4
        /*000c*/ 	.byte	0x03, 0x1b
        /*000e*/ 	.short	0x00ff


	//----- nvinfo : EIATTR_MERCURY_ISA_VERSION
	.align		4
        /*0010*/ 	.byte	0x03, 0x5f
        /*0012*/ 	.short	0x0101


	//----- nvinfo : EIATTR_VRC_CTA_INIT_COUNT
	.align		4
        /*0014*/ 	.byte	0x02, 0x4a
	.zero		1
	.zero		1


	//----- nvinfo : EIATTR_EXIT_INSTR_OFFSETS
	.align		4
        /*0018*/ 	.byte	0x04, 0x1c
        /*001a*/ 	.short	(.L_27 - .L_26)


	//   ....[0]....
.L_26:
        /*001c*/ 	.word	0x00000010


	//----- nvinfo : EIATTR_SW_WAR
	.align		4
.L_27:
        /*0020*/ 	.byte	0x04, 0x36
        /*0022*/ 	.short	(.L_29 - .L_28)
.L_28:
        /*0024*/ 	.word	0x00000008
.L_29:


//--------------------- .nv.info._Z15uncoalescedCopyPKfPfii --------------------------
	.section	.nv.info._Z15uncoalescedCopyPKfPfii,"",@"SHT_CUDA_INFO"
	.sectionflags	@""
	.align	4


	//----- nvinfo : EIATTR_CUDA_API_VERSION
	.align		4
        /*0000*/ 	.byte	0x04, 0x37
        /*0002*/ 	.short	(.L_31 - .L_30)
.L_30:
        /*0004*/ 	.word	0x00000082


	//----- nvinfo : EIATTR_KPARAM_INFO
	.align		4
.L_31:
        /*0008*/ 	.byte	0x04, 0x17
        /*000a*/ 	.short	(.L_33 - .L_32)
.L_32:
        /*000c*/ 	.word	0x00000000
        /*0010*/ 	.short	0x0003
        /*0012*/ 	.short	0x0014
        /*0014*/ 	.byte	0x00, 0xf0, 0x11, 0x00


	//----- nvinfo : EIATTR_KPARAM_INFO
	.align		4
.L_33:
        /*0018*/ 	.byte	0x04, 0x17
        /*001a*/ 	.short	(.L_35 - .L_34)
.L_34:
        /*001c*/ 	.word	0x00000000
        /*0020*/ 	.short	0x0002
        /*0022*/ 	.short	0x0010
        /*0024*/ 	.byte	0x00, 0xf0, 0x11, 0x00


	//----- nvinfo : EIATTR_KPARAM_INFO
	.align		4
.L_35:
        /*0028*/ 	.byte	0x04, 0x17
        /*002a*/ 	.short	(.L_37 - .L_36)
.L_36:
        /*002c*/ 	.word	0x00000000
        /*0030*/ 	.short	0x0001
        /*0032*/ 	.short	0x0008
        /*0034*/ 	.byte	0x00, 0xf5, 0x21, 0x00


	//----- nvinfo : EIATTR_KPARAM_INFO
	.align		4
.L_37:
        /*0038*/ 	.byte	0x04, 0x17
        /*003a*/ 	.short	(.L_39 - .L_38)
.L_38:
        /*003c*/ 	.word	0x00000000
        /*0040*/ 	.short	0x0000
        /*0042*/ 	.short	0x0000
        /*0044*/ 	.byte	0x00, 0xf5, 0x21, 0x00


	//----- nvinfo : EIATTR_SPARSE_MMA_MASK
	.align		4
.L_39:
        /*0048*/ 	.byte	0x03, 0x50
        /*004a*/ 	.short	0x0000


	//----- nvinfo : EIATTR_MAXREG_COUNT
	.align		4
        /*004c*/ 	.byte	0x03, 0x1b
        /*004e*/ 	.short	0x00ff


	//----- nvinfo : EIATTR_MERCURY_ISA_VERSION
	.align		4
        /*0050*/ 	.byte	0x03, 0x5f
        /*0052*/ 	.short	0x0101


	//----- nvinfo : EIATTR_VRC_CTA_INIT_COUNT
	.align		4
        /*0054*/ 	.byte	0x02, 0x4a
	.zero		1
	.zero		1


	//----- nvinfo : EIATTR_EXIT_INSTR_OFFSETS
	.align		4
        /*0058*/ 	.byte	0x04, 0x1c
        /*005a*/ 	.short	(.L_41 - .L_40)


	//   ....[0]....
.L_40:
        /*005c*/ 	.word	0x00000070


	//   ....[1]....
        /*0060*/ 	.word	0x00000110


	//----- nvinfo : EIATTR_CBANK_PARAM_SIZE
	.align		4
.L_41:
        /*0064*/ 	.byte	0x03, 0x19
        /*0066*/ 	.short	0x0018


	//----- nvinfo : EIATTR_PARAM_CBANK
	.align		4
        /*0068*/ 	.byte	0x04, 0x0a
        /*006a*/ 	.short	(.L_43 - .L_42)
	.align		4
.L_42:
        /*006c*/ 	.word	index@(.nv.constant0._Z15uncoalescedCopyPKfPfii)
        /*0070*/ 	.short	0x0380
        /*0072*/ 	.short	0x0018


	//----- nvinfo : EIATTR_SW_WAR
	.align		4
.L_43:
        /*0074*/ 	.byte	0x04, 0x36
        /*0076*/ 	.short	(.L_45 - .L_44)
.L_44:
        /*0078*/ 	.word	0x00000008
.L_45:


//--------------------- .nv.callgraph             --------------------------
	.section	.nv.callgraph,"",@"SHT_CUDA_CALLGRAPH"
	.align	4
	.sectionentsize	8
	.align		4
        /*0000*/ 	.word	0x00000000
	.align		4
        /*0004*/ 	.word	0xffffffff
	.align		4
        /*0008*/ 	.word	0x00000000
	.align		4
        /*000c*/ 	.word	0xfffffffe
	.align		4
        /*0010*/ 	.word	0x00000000
	.align		4
        /*0014*/ 	.word	0xfffffffd
	.align		4
        /*0018*/ 	.word	0x00000000
	.align		4
        /*001c*/ 	.word	0xfffffffc


//--------------------- .text._Z11tma_examplev    --------------------------
	.section	.text._Z11tma_examplev,"ax",@progbits
	.align	128
        .global         _Z11tma_examplev
        .type           _Z11tma_examplev,@function
        .size           _Z11tma_examplev,(.L_x_3 - _Z11tma_examplev)
        .other          _Z11tma_examplev,@"STO_CUDA_ENTRY STV_DEFAULT"
_Z11tma_examplev:
.text._Z11tma_examplev:
[----:B------:R-:W-:Y:S01]  /*0000*/  LDC R1, c[0x0][0x37c] ;  /* 0x0000df00ff017b82 */ /* 0x000fe20000000800 */
[----:B------:R-:W-:Y:S05]  /*0010*/  EXIT ;  /* 0x000000000000794d */ /* 0x000fea0003800000 */
.L_x_0:
[----:B------:R-:W-:-:S00]  /*0020*/  BRA `(.L_x_0) ;  /* 0xfffffffc00fc7947 */ /* 0x000fc0000383ffff */
[----:B------:R-:W-:-:S00]  /*0030*/  NOP ;  /* 0x0000000000007918 */ /* 0x000fc00000000000 */
        /* <DEDUP_REMOVED lines=12> */
.L_x_3:


//--------------------- .text._Z29stream_ordered_memory_examplev --------------------------
	.section	.text._Z29stream_ordered_memory_examplev,"ax",@progbits
	.align	128
        .global         _Z29stream_ordered_memory_examplev
        .type           _Z29stream_ordered_memory_examplev,@function
        .size           _Z29stream_ordered_memory_examplev,(.L_x_4 - _Z29stream_ordered_memory_examplev)
        .other          _Z29stream_ordered_memory_examplev,@"STO_CUDA_ENTRY STV_DEFAULT"
_Z29stream_ordered_memory_examplev:
.text._Z29stream_ordered_memory_examplev:
[----:B------:R-:W-:Y:S01]  /*0000*/  LDC R1, c[0x0][0x37c] ;  /* 0x0000df00ff017b82 */ /* 0x000fe20000000800 */
[----:B------:R-:W-:Y:S05]  /*0010*/  EXIT ;  /* 0x000000000000794d */ /* 0x000fea0003800000 */
.L_x_1:
        /* <DEDUP_REMOVED lines=14> */
.L_x_4:


//--------------------- .text._Z15uncoalescedCopyPKfPfii --------------------------
	.section	.text._Z15uncoalescedCopyPKfPfii,"ax",@progbits
	.align	128
        .global         _Z15uncoalescedCopyPKfPfii
        .type           _Z15uncoalescedCopyPKfPfii,@function
        .size           _Z15uncoalescedCopyPKfPfii,(.L_x_5 - _Z15uncoalescedCopyPKfPfii)
        .other          _Z15uncoalescedCopyPKfPfii,@"STO_CUDA_ENTRY STV_DEFAULT"
_Z15uncoalescedCopyPKfPfii:
.text._Z15uncoalescedCopyPKfPfii:
[----:B------:R-:W-:Y:S01]  /*0000*/  LDC R1, c[0x0][0x37c] ;  /* 0x0000df00ff017b82 */ /* 0x000fe20000000800 */
[----:B------:R-:W0:Y:S07]  /*0010*/  S2R R0, SR_TID.X ;  /* 0x0000000000007919 */ /* 0x000e2e0000002100 */
[----:B------:R-:W0:Y:S01]  /*0020*/  S2UR UR4, SR_CTAID.X ;  /* 0x00000000000479c3 */ /* 0x000e220000002500 */
[----:B------:R-:W1:Y:S07]  /*0030*/  LDCU UR5, c[0x0][0x390] ;  /* 0x00007200ff0577ac */ /* 0x000e6e0008000800 */
[----:B------:R-:W0:Y:S02]  /*0040*/  LDC R7, c[0x0][0x360] ;  /* 0x0000d800ff077b82 */ /* 0x000e240000000800 */
[----:B0-----:R-:W-:-:S05]  /*0050*/  IMAD R7, R7, UR4, R0 ;  /* 0x0000000407077c24 */ /* 0x001fca000f8e0200 */
[----:B-1----:R-:W-:-:S13]  /*0060*/  ISETP.GE.AND P0, PT, R7, UR5, PT ;  /* 0x0000000507007c0c */ /* 0x002fda000bf06270 */
[----:B------:R-:W-:Y:S05]  /*0070*/  @P0 EXIT ;  /* 0x000000000000094d */ /* 0x000fea0003800000 */
[----:B------:R-:W0:Y:S01]  /*0080*/  LDC.64 R2, c[0x0][0x380] ;  /* 0x0000e000ff027b82 */ /* 0x000e220000000a00 */
[----:B------:R-:W1:Y:S01]  /*0090*/  LDCU UR6, c[0x0][0x394] ;  /* 0x00007280ff0677ac */ /* 0x000e620008000800 */
[----:B------:R-:W2:Y:S01]  /*00a0*/  LDCU.64 UR4, c[0x0][0x358] ;  /* 0x00006b00ff0477ac */ /* 0x000ea20008000a00 */
[----:B-1----:R-:W-:-:S04]  /*00b0*/  IMAD R5, R7, UR6, RZ ;  /* 0x0000000607057c24 */ /* 0x002fc8000f8e02ff */
[----:B0-----:R-:W-:Y:S02]  /*00c0*/  IMAD.WIDE R2, R5, 0x4, R2 ;  /* 0x0000000405027825 */ /* 0x001fe400078e0202 */
[----:B------:R-:W0:Y:S04]  /*00d0*/  LDC.64 R4, c[0x0][0x388] ;  /* 0x0000e200ff047b82 */ /* 0x000e280000000a00 */
[----:B--2---:R-:W2:Y:S01]  /*00e0*/  LDG.E.CONSTANT R3, desc[UR4][R2.64] ;  /* 0x0000000402037981 */ /* 0x004ea2000c1e9900 */
[----:B0-----:R-:W-:-:S05]  /*00f0*/  IMAD.WIDE R4, R7, 0x4, R4 ;  /* 0x0000000407047825 */ /* 0x001fca00078e0204 */
[----:B--2---:R-:W-:Y:S01]  /*0100*/  STG.E desc[UR4][R4.64], R3 ;  /* 0x0000000304007986 */ /* 0x004fe2000c101904 */
[----:B------:R-:W-:Y:S05]  /*0110*/  EXIT ;  /* 0x000000000000794d */ /* 0x000fea0003800000 */
.L_x_2:
        /* <DEDUP_REMOVED lines=14> */
.L_x_5:


//--------------------- .nv.shared.reserved.0     --------------------------
	.section	.nv.shared.reserved.0,"aw",@nobits
	.weak		__nv_reservedSMEM_offset_0_alias
	.size		__nv_reservedSMEM_offset_0_alias, 0, 64
	.other		__nv_reservedSMEM_offset_0_alias,@"STO_CUDA_RESERVED_SHARED STV_DEFAULT"
__nv_reservedSMEM_offset_0_alias:
	.zero		0
	.zero		64


//--------------------- .nv.constant0._Z11tma_examplev --------------------------
	.section	.nv.constant0._Z11tma_examplev,"a",@progbits
	.sectionflags	@""
	.align	4
.nv.constant0._Z11tma_examplev:
	.zero		896


//--------------------- .nv.constant0._Z29stream_ordered_memory_examplev --------------------------
	.section	.nv.constant0._Z29stream_ordered_memory_examplev,"a",@progbits
	.sectionflags	@""
	.align	4
.nv.constant0._Z29stream_ordered_memory_examplev:
	.zero		896


//--------------------- .nv.constant0._Z15uncoalescedCopyPKfPfii --------------------------
	.section	.nv.constant0._Z15uncoalescedCopyPKfPfii,"a",@progbits
	.sectionflags	@""
	.align	4
.nv.constant0._Z15uncoalescedCopyPKfPfii:
	.zero		920


//--------------------- SYMBOLS --------------------------

	.type		.nv.reservedSmem.offset0,@object
	.size		.nv.reservedSmem.offset0,0x4
